//
// Generated by NVIDIA NVVM Compiler
//
// Compiler Build ID: CL-36424714
// Cuda compilation tools, release 13.0, V13.0.88
// Based on NVVM 20.0.0
//

.version 9.0
.target sm_100
.address_size 64

	// .globl	_Z39hadamard_product_repeat_kthvalue_kernelPKfS0_P6__halfiii

.visible .entry _Z39hadamard_product_repeat_kthvalue_kernelPKfS0_P6__halfiii(
	.param .u64 .ptr .align 1 _Z39hadamard_product_repeat_kthvalue_kernelPKfS0_P6__halfiii_param_0,
	.param .u64 .ptr .align 1 _Z39hadamard_product_repeat_kthvalue_kernelPKfS0_P6__halfiii_param_1,
	.param .u64 .ptr .align 1 _Z39hadamard_product_repeat_kthvalue_kernelPKfS0_P6__halfiii_param_2,
	.param .u32 _Z39hadamard_product_repeat_kthvalue_kernelPKfS0_P6__halfiii_param_3,
	.param .u32 _Z39hadamard_product_repeat_kthvalue_kernelPKfS0_P6__halfiii_param_4,
	.param .u32 _Z39hadamard_product_repeat_kthvalue_kernelPKfS0_P6__halfiii_param_5
)
{
	.reg .pred 	%p<4>;
	.reg .b16 	%rs<6>;
	.reg .b32 	%r<15>;
	.reg .b32 	%f<3>;
	.reg .b64 	%rd<12>;

	ld.param.u64 	%rd1, [_Z39hadamard_product_repeat_kthvalue_kernelPKfS0_P6__halfiii_param_0];
	ld.param.u64 	%rd2, [_Z39hadamard_product_repeat_kthvalue_kernelPKfS0_P6__halfiii_param_1];
	ld.param.u64 	%rd3, [_Z39hadamard_product_repeat_kthvalue_kernelPKfS0_P6__halfiii_param_2];
	ld.param.u32 	%r3, [_Z39hadamard_product_repeat_kthvalue_kernelPKfS0_P6__halfiii_param_3];
	ld.param.u32 	%r4, [_Z39hadamard_product_repeat_kthvalue_kernelPKfS0_P6__halfiii_param_4];
	mov.u32 	%r5, %ctaid.y;
	mov.u32 	%r6, %ntid.y;
	mov.u32 	%r7, %tid.y;
	mad.lo.s32 	%r1, %r5, %r6, %r7;
	mov.u32 	%r8, %ctaid.x;
	mov.u32 	%r9, %ntid.x;
	mov.u32 	%r10, %tid.x;
	mad.lo.s32 	%r2, %r8, %r9, %r10;
	shl.b32 	%r11, %r3, 1;
	setp.ge.s32 	%p1, %r1, %r11;
	setp.ge.s32 	%p2, %r2, %r4;
	or.pred  	%p3, %p1, %p2;
	@%p3 bra 	$L__BB0_2;
	cvta.to.global.u64 	%rd4, %rd1;
	cvta.to.global.u64 	%rd5, %rd2;
	cvta.to.global.u64 	%rd6, %rd3;
	rem.s32 	%r12, %r1, %r3;
	mad.lo.s32 	%r13, %r12, %r4, %r2;
	mul.wide.s32 	%rd7, %r13, 4;
	add.s64 	%rd8, %rd4, %rd7;
	ld.global.f32 	%f1, [%rd8];
	// begin inline asm
	{  cvt.rn.f16.f32 %rs1, %f1;}

	// end inline asm
	add.s64 	%rd9, %rd5, %rd7;
	ld.global.f32 	%f2, [%rd9];
	// begin inline asm
	{  cvt.rn.f16.f32 %rs2, %f2;}

	// end inline asm
	// begin inline asm
	{mul.f16 %rs3,%rs1,%rs2;
}
	// end inline asm
	mad.lo.s32 	%r14, %r4, %r1, %r2;
	mul.wide.s32 	%rd10, %r14, 2;
	add.s64 	%rd11, %rd6, %rd10;
	st.global.u16 	[%rd11], %rs3;
$L__BB0_2:
	ret;

}
	// .globl	_Z15kthvalue_kernelPK6__halfPS_iii
.visible .entry _Z15kthvalue_kernelPK6__halfPS_iii(
	.param .u64 .ptr .align 1 _Z15kthvalue_kernelPK6__halfPS_iii_param_0,
	.param .u64 .ptr .align 1 _Z15kthvalue_kernelPK6__halfPS_iii_param_1,
	.param .u32 _Z15kthvalue_kernelPK6__halfPS_iii_param_2,
	.param .u32 _Z15kthvalue_kernelPK6__halfPS_iii_param_3,
	.param .u32 _Z15kthvalue_kernelPK6__halfPS_iii_param_4
)
{
	.reg .pred 	%p<42>;
	.reg .b16 	%rs<114>;
	.reg .b32 	%r<45>;
	.reg .b64 	%rd<34>;

	ld.param.u64 	%rd9, [_Z15kthvalue_kernelPK6__halfPS_iii_param_0];
	ld.param.u64 	%rd8, [_Z15kthvalue_kernelPK6__halfPS_iii_param_1];
	ld.param.u32 	%r23, [_Z15kthvalue_kernelPK6__halfPS_iii_param_2];
	ld.param.u32 	%r22, [_Z15kthvalue_kernelPK6__halfPS_iii_param_3];
	cvta.to.global.u64 	%rd1, %rd9;
	mov.u32 	%r24, %ctaid.y;
	mov.u32 	%r25, %ntid.y;
	mov.u32 	%r26, %tid.y;
	mad.lo.s32 	%r1, %r24, %r25, %r26;
	mov.u32 	%r27, %ctaid.x;
	mov.u32 	%r28, %ntid.x;
	mov.u32 	%r29, %tid.x;
	mad.lo.s32 	%r2, %r27, %r28, %r29;
	setp.ge.s32 	%p1, %r1, %r23;
	setp.ge.s32 	%p2, %r2, %r22;
	or.pred  	%p3, %p1, %p2;
	@%p3 bra 	$L__BB1_16;
	mul.lo.s32 	%r3, %r22, %r1;
	mul.wide.s32 	%rd10, %r3, 2;
	add.s64 	%rd11, %rd1, %rd10;
	ld.global.u16 	%rs113, [%rd11];
	setp.lt.s32 	%p4, %r22, 2;
	@%p4 bra 	$L__BB1_15;
	add.s32 	%r4, %r22, -1;
	add.s32 	%r31, %r22, -2;
	and.b32  	%r5, %r4, 15;
	setp.lt.u32 	%p5, %r31, 15;
	mov.b32 	%r42, 1;
	@%p5 bra 	$L__BB1_6;
	and.b32  	%r33, %r4, -16;
	neg.s32 	%r40, %r33;
	add.s32 	%r34, %r3, 1;
	mul.wide.u32 	%rd12, %r34, 2;
	add.s64 	%rd13, %rd12, %rd1;
	add.s64 	%rd32, %rd13, 16;
	mov.b32 	%r39, 0;
$L__BB1_4:
	.pragma "nounroll";
	ld.global.u16 	%rs17, [%rd32+-16];
	// begin inline asm
	{ .reg .pred __$temp3;
  setp.lt.f16  __$temp3, %rs17, %rs113;
  selp.u16 %rs16, 1, 0, __$temp3;}
	// end inline asm
	setp.eq.s16 	%p6, %rs16, 0;
	selp.b16 	%rs21, %rs113, %rs17, %p6;
	ld.global.u16 	%rs20, [%rd32+-14];
	// begin inline asm
	{ .reg .pred __$temp3;
  setp.lt.f16  __$temp3, %rs20, %rs21;
  selp.u16 %rs19, 1, 0, __$temp3;}
	// end inline asm
	setp.eq.s16 	%p7, %rs19, 0;
	selp.b16 	%rs24, %rs21, %rs20, %p7;
	ld.global.u16 	%rs23, [%rd32+-12];
	// begin inline asm
	{ .reg .pred __$temp3;
  setp.lt.f16  __$temp3, %rs23, %rs24;
  selp.u16 %rs22, 1, 0, __$temp3;}
	// end inline asm
	setp.eq.s16 	%p8, %rs22, 0;
	selp.b16 	%rs27, %rs24, %rs23, %p8;
	ld.global.u16 	%rs26, [%rd32+-10];
	// begin inline asm
	{ .reg .pred __$temp3;
  setp.lt.f16  __$temp3, %rs26, %rs27;
  selp.u16 %rs25, 1, 0, __$temp3;}
	// end inline asm
	setp.eq.s16 	%p9, %rs25, 0;
	selp.b16 	%rs30, %rs27, %rs26, %p9;
	ld.global.u16 	%rs29, [%rd32+-8];
	// begin inline asm
	{ .reg .pred __$temp3;
  setp.lt.f16  __$temp3, %rs29, %rs30;
  selp.u16 %rs28, 1, 0, __$temp3;}
	// end inline asm
	setp.eq.s16 	%p10, %rs28, 0;
	selp.b16 	%rs33, %rs30, %rs29, %p10;
	ld.global.u16 	%rs32, [%rd32+-6];
	// begin inline asm
	{ .reg .pred __$temp3;
  setp.lt.f16  __$temp3, %rs32, %rs33;
  selp.u16 %rs31, 1, 0, __$temp3;}
	// end inline asm
	setp.eq.s16 	%p11, %rs31, 0;
	selp.b16 	%rs36, %rs33, %rs32, %p11;
	ld.global.u16 	%rs35, [%rd32+-4];
	// begin inline asm
	{ .reg .pred __$temp3;
  setp.lt.f16  __$temp3, %rs35, %rs36;
  selp.u16 %rs34, 1, 0, __$temp3;}
	// end inline asm
	setp.eq.s16 	%p12, %rs34, 0;
	selp.b16 	%rs39, %rs36, %rs35, %p12;
	ld.global.u16 	%rs38, [%rd32+-2];
	// begin inline asm
	{ .reg .pred __$temp3;
  setp.lt.f16  __$temp3, %rs38, %rs39;
  selp.u16 %rs37, 1, 0, __$temp3;}
	// end inline asm
	setp.eq.s16 	%p13, %rs37, 0;
	selp.b16 	%rs42, %rs39, %rs38, %p13;
	ld.global.u16 	%rs41, [%rd32];
	// begin inline asm
	{ .reg .pred __$temp3;
  setp.lt.f16  __$temp3, %rs41, %rs42;
  selp.u16 %rs40, 1, 0, __$temp3;}
	// end inline asm
	setp.eq.s16 	%p14, %rs40, 0;
	selp.b16 	%rs45, %rs42, %rs41, %p14;
	ld.global.u16 	%rs44, [%rd32+2];
	// begin inline asm
	{ .reg .pred __$temp3;
  setp.lt.f16  __$temp3, %rs44, %rs45;
  selp.u16 %rs43, 1, 0, __$temp3;}
	// end inline asm
	setp.eq.s16 	%p15, %rs43, 0;
	selp.b16 	%rs48, %rs45, %rs44, %p15;
	ld.global.u16 	%rs47, [%rd32+4];
	// begin inline asm
	{ .reg .pred __$temp3;
  setp.lt.f16  __$temp3, %rs47, %rs48;
  selp.u16 %rs46, 1, 0, __$temp3;}
	// end inline asm
	setp.eq.s16 	%p16, %rs46, 0;
	selp.b16 	%rs51, %rs48, %rs47, %p16;
	ld.global.u16 	%rs50, [%rd32+6];
	// begin inline asm
	{ .reg .pred __$temp3;
  setp.lt.f16  __$temp3, %rs50, %rs51;
  selp.u16 %rs49, 1, 0, __$temp3;}
	// end inline asm
	setp.eq.s16 	%p17, %rs49, 0;
	selp.b16 	%rs54, %rs51, %rs50, %p17;
	ld.global.u16 	%rs53, [%rd32+8];
	// begin inline asm
	{ .reg .pred __$temp3;
  setp.lt.f16  __$temp3, %rs53, %rs54;
  selp.u16 %rs52, 1, 0, __$temp3;}
	// end inline asm
	setp.eq.s16 	%p18, %rs52, 0;
	selp.b16 	%rs57, %rs54, %rs53, %p18;
	ld.global.u16 	%rs56, [%rd32+10];
	// begin inline asm
	{ .reg .pred __$temp3;
  setp.lt.f16  __$temp3, %rs56, %rs57;
  selp.u16 %rs55, 1, 0, __$temp3;}
	// end inline asm
	setp.eq.s16 	%p19, %rs55, 0;
	selp.b16 	%rs60, %rs57, %rs56, %p19;
	ld.global.u16 	%rs59, [%rd32+12];
	// begin inline asm
	{ .reg .pred __$temp3;
  setp.lt.f16  __$temp3, %rs59, %rs60;
  selp.u16 %rs58, 1, 0, __$temp3;}
	// end inline asm
	setp.eq.s16 	%p20, %rs58, 0;
	selp.b16 	%rs63, %rs60, %rs59, %p20;
	ld.global.u16 	%rs62, [%rd32+14];
	// begin inline asm
	{ .reg .pred __$temp3;
  setp.lt.f16  __$temp3, %rs62, %rs63;
  selp.u16 %rs61, 1, 0, __$temp3;}
	// end inline asm
	setp.eq.s16 	%p21, %rs61, 0;
	selp.b16 	%rs113, %rs63, %rs62, %p21;
	add.s32 	%r40, %r40, 16;
	add.s32 	%r39, %r39, 16;
	add.s64 	%rd32, %rd32, 32;
	setp.ne.s32 	%p22, %r40, 0;
	@%p22 bra 	$L__BB1_4;
	add.s32 	%r42, %r39, 1;
$L__BB1_6:
	setp.eq.s32 	%p23, %r5, 0;
	@%p23 bra 	$L__BB1_15;
	and.b32  	%r13, %r4, 7;
	setp.lt.u32 	%p24, %r5, 8;
	@%p24 bra 	$L__BB1_9;
	add.s32 	%r35, %r42, %r3;
	mul.wide.u32 	%rd14, %r35, 2;
	add.s64 	%rd15, %rd1, %rd14;
	ld.global.u16 	%rs66, [%rd15];
	// begin inline asm
	{ .reg .pred __$temp3;
  setp.lt.f16  __$temp3, %rs66, %rs113;
  selp.u16 %rs65, 1, 0, __$temp3;}
	// end inline asm
	setp.eq.s16 	%p25, %rs65, 0;
	selp.b16 	%rs70, %rs113, %rs66, %p25;
	cvt.u64.u32 	%rd16, %r3;
	cvt.u64.u32 	%rd17, %r42;
	add.s64 	%rd18, %rd17, %rd16;
	shl.b64 	%rd19, %rd18, 1;
	add.s64 	%rd20, %rd1, %rd19;
	ld.global.u16 	%rs69, [%rd20+2];
	// begin inline asm
	{ .reg .pred __$temp3;
  setp.lt.f16  __$temp3, %rs69, %rs70;
  selp.u16 %rs68, 1, 0, __$temp3;}
	// end inline asm
	setp.eq.s16 	%p26, %rs68, 0;
	selp.b16 	%rs73, %rs70, %rs69, %p26;
	ld.global.u16 	%rs72, [%rd20+4];
	// begin inline asm
	{ .reg .pred __$temp3;
  setp.lt.f16  __$temp3, %rs72, %rs73;
  selp.u16 %rs71, 1, 0, __$temp3;}
	// end inline asm
	setp.eq.s16 	%p27, %rs71, 0;
	selp.b16 	%rs76, %rs73, %rs72, %p27;
	ld.global.u16 	%rs75, [%rd20+6];
	// begin inline asm
	{ .reg .pred __$temp3;
  setp.lt.f16  __$temp3, %rs75, %rs76;
  selp.u16 %rs74, 1, 0, __$temp3;}
	// end inline asm
	setp.eq.s16 	%p28, %rs74, 0;
	selp.b16 	%rs79, %rs76, %rs75, %p28;
	ld.global.u16 	%rs78, [%rd20+8];
	// begin inline asm
	{ .reg .pred __$temp3;
  setp.lt.f16  __$temp3, %rs78, %rs79;
  selp.u16 %rs77, 1, 0, __$temp3;}
	// end inline asm
	setp.eq.s16 	%p29, %rs77, 0;
	selp.b16 	%rs82, %rs79, %rs78, %p29;
	ld.global.u16 	%rs81, [%rd20+10];
	// begin inline asm
	{ .reg .pred __$temp3;
  setp.lt.f16  __$temp3, %rs81, %rs82;
  selp.u16 %rs80, 1, 0, __$temp3;}
	// end inline asm
	setp.eq.s16 	%p30, %rs80, 0;
	selp.b16 	%rs85, %rs82, %rs81, %p30;
	ld.global.u16 	%rs84, [%rd20+12];
	// begin inline asm
	{ .reg .pred __$temp3;
  setp.lt.f16  __$temp3, %rs84, %rs85;
  selp.u16 %rs83, 1, 0, __$temp3;}
	// end inline asm
	setp.eq.s16 	%p31, %rs83, 0;
	selp.b16 	%rs88, %rs85, %rs84, %p31;
	ld.global.u16 	%rs87, [%rd20+14];
	// begin inline asm
	{ .reg .pred __$temp3;
  setp.lt.f16  __$temp3, %rs87, %rs88;
  selp.u16 %rs86, 1, 0, __$temp3;}
	// end inline asm
	setp.eq.s16 	%p32, %rs86, 0;
	selp.b16 	%rs113, %rs88, %rs87, %p32;
	add.s32 	%r42, %r42, 8;
$L__BB1_9:
	setp.eq.s32 	%p33, %r13, 0;
	@%p33 bra 	$L__BB1_15;
	and.b32  	%r16, %r4, 3;
	setp.lt.u32 	%p34, %r13, 4;
	@%p34 bra 	$L__BB1_12;
	add.s32 	%r36, %r42, %r3;
	mul.wide.u32 	%rd21, %r36, 2;
	add.s64 	%rd22, %rd1, %rd21;
	ld.global.u16 	%rs91, [%rd22];
	// begin inline asm
	{ .reg .pred __$temp3;
  setp.lt.f16  __$temp3, %rs91, %rs113;
  selp.u16 %rs90, 1, 0, __$temp3;}
	// end inline asm
	setp.eq.s16 	%p35, %rs90, 0;
	selp.b16 	%rs95, %rs113, %rs91, %p35;
	cvt.u64.u32 	%rd23, %r3;
	cvt.u64.u32 	%rd24, %r42;
	add.s64 	%rd25, %rd24, %rd23;
	shl.b64 	%rd26, %rd25, 1;
	add.s64 	%rd27, %rd1, %rd26;
	ld.global.u16 	%rs94, [%rd27+2];
	// begin inline asm
	{ .reg .pred __$temp3;
  setp.lt.f16  __$temp3, %rs94, %rs95;
  selp.u16 %rs93, 1, 0, __$temp3;}
	// end inline asm
	setp.eq.s16 	%p36, %rs93, 0;
	selp.b16 	%rs98, %rs95, %rs94, %p36;
	ld.global.u16 	%rs97, [%rd27+4];
	// begin inline asm
	{ .reg .pred __$temp3;
  setp.lt.f16  __$temp3, %rs97, %rs98;
  selp.u16 %rs96, 1, 0, __$temp3;}
	// end inline asm
	setp.eq.s16 	%p37, %rs96, 0;
	selp.b16 	%rs101, %rs98, %rs97, %p37;
	ld.global.u16 	%rs100, [%rd27+6];
	// begin inline asm
	{ .reg .pred __$temp3;
  setp.lt.f16  __$temp3, %rs100, %rs101;
  selp.u16 %rs99, 1, 0, __$temp3;}
	// end inline asm
	setp.eq.s16 	%p38, %rs99, 0;
	selp.b16 	%rs113, %rs101, %rs100, %p38;
	add.s32 	%r42, %r42, 4;
$L__BB1_12:
	setp.eq.s32 	%p39, %r16, 0;
	@%p39 bra 	$L__BB1_15;
	add.s32 	%r37, %r42, %r3;
	mul.wide.u32 	%rd28, %r37, 2;
	add.s64 	%rd33, %rd1, %rd28;
	neg.s32 	%r44, %r16;
$L__BB1_14:
	.pragma "nounroll";
	ld.global.u16 	%rs103, [%rd33];
	// begin inline asm
	{ .reg .pred __$temp3;
  setp.lt.f16  __$temp3, %rs103, %rs113;
  selp.u16 %rs102, 1, 0, __$temp3;}
	// end inline asm
	setp.eq.s16 	%p40, %rs102, 0;
	selp.b16 	%rs113, %rs113, %rs103, %p40;
	add.s64 	%rd33, %rd33, 2;
	add.s32 	%r44, %r44, 1;
	setp.ne.s32 	%p41, %r44, 0;
	@%p41 bra 	$L__BB1_14;
$L__BB1_15:
	add.s32 	%r38, %r3, %r2;
	cvta.to.global.u64 	%rd29, %rd8;
	mul.wide.s32 	%rd30, %r38, 2;
	add.s64 	%rd31, %rd29, %rd30;
	st.global.u16 	[%rd31], %rs113;
$L__BB1_16:
	ret;

}


// ===== COMPILED SASS (sm_100) =====

	.target	sm_100

	.elftype	@"ET_EXEC"


//--------------------- .note.nv.tkinfo           --------------------------
	.section	.note.nv.tkinfo,"",@"SHT_NOTE"
	.sectionflags	@"SHF_NOTE_NV_TKINFO"
	.tkinfo
        /*0018*/ 	.word	0x00000002
        /*0030*/ 	.string	""
        /*0030*/ 	.string	"ptxas"
        /*0030*/ 	.string	"Cuda compilation tools, release 13.0, V13.0.88"
        /*0030*/ 	.string	"Build cuda_13.0.r13.0/compiler.36424714_0"
        /*0030*/ 	.string	"-arch sm_100 -m 64 "



//--------------------- .note.nv.cuinfo           --------------------------
	.section	.note.nv.cuinfo,"",@"SHT_NOTE"
	.sectionflags	@"SHF_NOTE_NV_CUINFO"
        /*0018*/ 	.short	0x0002
        /*001a*/ 	.short	0x0064
        /*001c*/ 	.short	0x0082
	.zero		2


//--------------------- .nv.info                  --------------------------
	.section	.nv.info,"",@"SHT_CUDA_INFO"
	.align	4


	//----- nvinfo : EIATTR_REGCOUNT
	.align		4
        /*0000*/ 	.byte	0x04, 0x2f
        /*0002*/ 	.short	(.L_1 - .L_0)
	.align		4
.L_0:
        /*0004*/ 	.word	index@(_Z39hadamard_product_repeat_kthvalue_kernelPKfS0_P6__halfiii)
        /*0008*/ 	.word	0x0000000e


	//----- nvinfo : EIATTR_FRAME_SIZE
	.align		4
.L_1:
        /*000c*/ 	.byte	0x04, 0x11
        /*000e*/ 	.short	(.L_3 - .L_2)
	.align		4
.L_2:
        /*0010*/ 	.word	index@(_Z39hadamard_product_repeat_kthvalue_kernelPKfS0_P6__halfiii)
        /*0014*/ 	.word	0x00000000


	//----- nvinfo : EIATTR_REGCOUNT
	.align		4
.L_3:
        /*0018*/ 	.byte	0x04, 0x2f
        /*001a*/ 	.short	(.L_5 - .L_4)
	.align		4
.L_4:
        /*001c*/ 	.word	index@(_Z15kthvalue_kernelPK6__halfPS_iii)
        /*0020*/ 	.word	0x00000020


	//----- nvinfo : EIATTR_FRAME_SIZE
	.align		4
.L_5:
        /*0024*/ 	.byte	0x04, 0x11
        /*0026*/ 	.short	(.L_7 - .L_6)
	.align		4
.L_6:
        /*0028*/ 	.word	index@(_Z15kthvalue_kernelPK6__halfPS_iii)
        /*002c*/ 	.word	0x00000000


	//----- nvinfo : EIATTR_MIN_STACK_SIZE
	.align		4
.L_7:
        /*0030*/ 	.byte	0x04, 0x12
        /*0032*/ 	.short	(.L_9 - .L_8)
	.align		4
.L_8:
        /*0034*/ 	.word	index@(_Z15kthvalue_kernelPK6__halfPS_iii)
        /*0038*/ 	.word	0x00000000


	//----- nvinfo : EIATTR_MIN_STACK_SIZE
	.align		4
.L_9:
        /*003c*/ 	.byte	0x04, 0x12
        /*003e*/ 	.short	(.L_11 - .L_10)
	.align		4
.L_10:
        /*0040*/ 	.word	index@(_Z39hadamard_product_repeat_kthvalue_kernelPKfS0_P6__halfiii)
        /*0044*/ 	.word	0x00000000
.L_11:


//--------------------- .nv.compat                --------------------------
	.section	.nv.compat,"",@"SHT_CUDA_COMPAT_INFO"
	.align	4
        /*0000*/ 	.byte	0x02, 0x09, 0x00, 0x00, 0x02, 0x02, 0x01, 0x00, 0x02, 0x05, 0x05, 0x00, 0x03, 0x07, 0x01, 0x01
        /*0010*/ 	.byte	0x02, 0x03, 0x00, 0x00, 0x02, 0x06, 0x01, 0x00, 0x04, 0x0b, 0x08, 0x00, 0x09, 0x00, 0x00, 0x00
        /*0020*/ 	.byte	0x00, 0x00, 0x00, 0x00


//--------------------- .nv.info._Z15kthvalue_kernelPK6__halfPS_iii --------------------------
	.section	.nv.info._Z15kthvalue_kernelPK6__halfPS_iii,"",@"SHT_CUDA_INFO"
	.sectionflags	@""
	.align	4


	//----- nvinfo : EIATTR_CUDA_API_VERSION
	.align		4
        /*0000*/ 	.byte	0x04, 0x37
        /*0002*/ 	.short	(.L_13 - .L_12)
.L_12:
        /*0004*/ 	.word	0x00000082


	//----- nvinfo : EIATTR_KPARAM_INFO
	.align		4
.L_13:
        /*0008*/ 	.byte	0x04, 0x17
        /*000a*/ 	.short	(.L_15 - .L_14)
.L_14:
        /*000c*/ 	.word	0x00000000
        /*0010*/ 	.short	0x0004
        /*0012*/ 	.short	0x0018
        /*0014*/ 	.byte	0x00, 0xf0, 0x11, 0x00


	//----- nvinfo : EIATTR_KPARAM_INFO
	.align		4
.L_15:
        /*0018*/ 	.byte	0x04, 0x17
        /*001a*/ 	.short	(.L_17 - .L_16)
.L_16:
        /*001c*/ 	.word	0x00000000
        /*0020*/ 	.short	0x0003
        /*0022*/ 	.short	0x0014
        /*0024*/ 	.byte	0x00, 0xf0, 0x11, 0x00


	//----- nvinfo : EIATTR_KPARAM_INFO
	.align		4
.L_17:
        /*0028*/ 	.byte	0x04, 0x17
        /*002a*/ 	.short	(.L_19 - .L_18)
.L_18:
        /*002c*/ 	.word	0x00000000
        /*0030*/ 	.short	0x0002
        /*0032*/ 	.short	0x0010
        /*0034*/ 	.byte	0x00, 0xf0, 0x11, 0x00


	//----- nvinfo : EIATTR_KPARAM_INFO
	.align		4
.L_19:
        /*0038*/ 	.byte	0x04, 0x17
        /*003a*/ 	.short	(.L_21 - .L_20)
.L_20:
        /*003c*/ 	.word	0x00000000
        /*0040*/ 	.short	0x0001
        /*0042*/ 	.short	0x0008
        /*0044*/ 	.byte	0x00, 0xf5, 0x21, 0x00


	//----- nvinfo : EIATTR_KPARAM_INFO
	.align		4
.L_21:
        /*0048*/ 	.byte	0x04, 0x17
        /*004a*/ 	.short	(.L_23 - .L_22)
.L_22:
        /*004c*/ 	.word	0x00000000
        /*0050*/ 	.short	0x0000
        /*0052*/ 	.short	0x0000
        /*0054*/ 	.byte	0x00, 0xf5, 0x21, 0x00


	//----- nvinfo : EIATTR_SPARSE_MMA_MASK
	.align		4
.L_23:
        /*0058*/ 	.byte	0x03, 0x50
        /*005a*/ 	.short	0x0000


	//----- nvinfo : EIATTR_MAXREG_COUNT
	.align		4
        /*005c*/ 	.byte	0x03, 0x1b
        /*005e*/ 	.short	0x00ff


	//----- nvinfo : EIATTR_MERCURY_ISA_VERSION
	.align		4
        /*0060*/ 	.byte	0x03, 0x5f
        /*0062*/ 	.short	0x0101


	//----- nvinfo : EIATTR_VRC_CTA_INIT_COUNT
	.align		4
        /*0064*/ 	.byte	0x02, 0x4a
	.zero		1
	.zero		1


	//----- nvinfo : EIATTR_EXIT_INSTR_OFFSETS
	.align		4
        /*0068*/ 	.byte	0x04, 0x1c
        /*006a*/ 	.short	(.L_25 - .L_24)


	//   ....[0]....
.L_24:
        /*006c*/ 	.word	0x000000c0


	//   ....[1]....
        /*0070*/ 	.word	0x00000a90


	//----- nvinfo : EIATTR_CBANK_PARAM_SIZE
	.align		4
.L_25:
        /*0074*/ 	.byte	0x03, 0x19
        /*0076*/ 	.short	0x001c


	//----- nvinfo : EIATTR_PARAM_CBANK
	.align		4
        /*0078*/ 	.byte	0x04, 0x0a
        /*007a*/ 	.short	(.L_27 - .L_26)
	.align		4
.L_26:
        /*007c*/ 	.word	index@(.nv.constant0._Z15kthvalue_kernelPK6__halfPS_iii)
        /*0080*/ 	.short	0x0380
        /*0082*/ 	.short	0x001c


	//----- nvinfo : EIATTR_SW_WAR
	.align		4
.L_27:
        /*0084*/ 	.byte	0x04, 0x36
        /*0086*/ 	.short	(.L_29 - .L_28)
.L_28:
        /*0088*/ 	.word	0x00000008
.L_29:


//--------------------- .nv.info._Z39hadamard_product_repeat_kthvalue_kernelPKfS0_P6__halfiii --------------------------
	.section	.nv.info._Z39hadamard_product_repeat_kthvalue_kernelPKfS0_P6__halfiii,"",@"SHT_CUDA_INFO"
	.sectionflags	@""
	.align	4


	//----- nvinfo : EIATTR_CUDA_API_VERSION
	.align		4
        /*0000*/ 	.byte	0x04, 0x37
        /*0002*/ 	.short	(.L_31 - .L_30)
.L_30:
        /*0004*/ 	.word	0x00000082


	//----- nvinfo : EIATTR_KPARAM_INFO
	.align		4
.L_31:
        /*0008*/ 	.byte	0x04, 0x17
        /*000a*/ 	.short	(.L_33 - .L_32)
.L_32:
        /*000c*/ 	.word	0x00000000
        /*0010*/ 	.short	0x0005
        /*0012*/ 	.short	0x0020
        /*0014*/ 	.byte	0x00, 0xf0, 0x11, 0x00


	//----- nvinfo : EIATTR_KPARAM_INFO
	.align		4
.L_33:
        /*0018*/ 	.byte	0x04, 0x17
        /*001a*/ 	.short	(.L_35 - .L_34)
.L_34:
        /*001c*/ 	.word	0x00000000
        /*0020*/ 	.short	0x0004
        /*0022*/ 	.short	0x001c
        /*0024*/ 	.byte	0x00, 0xf0, 0x11, 0x00


	//----- nvinfo : EIATTR_KPARAM_INFO
	.align		4
.L_35:
        /*0028*/ 	.byte	0x04, 0x17
        /*002a*/ 	.short	(.L_37 - .L_36)
.L_36:
        /*002c*/ 	.word	0x00000000
        /*0030*/ 	.short	0x0003
        /*0032*/ 	.short	0x0018
        /*0034*/ 	.byte	0x00, 0xf0, 0x11, 0x00


	//----- nvinfo : EIATTR_KPARAM_INFO
	.align		4
.L_37:
        /*0038*/ 	.byte	0x04, 0x17
        /*003a*/ 	.short	(.L_39 - .L_38)
.L_38:
        /*003c*/ 	.word	0x00000000
        /*0040*/ 	.short	0x0002
        /*0042*/ 	.short	0x0010
        /*0044*/ 	.byte	0x00, 0xf5, 0x21, 0x00


	//----- nvinfo : EIATTR_KPARAM_INFO
	.align		4
.L_39:
        /*0048*/ 	.byte	0x04, 0x17
        /*004a*/ 	.short	(.L_41 - .L_40)
.L_40:
        /*004c*/ 	.word	0x00000000
        /*0050*/ 	.short	0x0001
        /*0052*/ 	.short	0x0008
        /*0054*/ 	.byte	0x00, 0xf5, 0x21, 0x00


	//----- nvinfo : EIATTR_KPARAM_INFO
	.align		4
.L_41:
        /*0058*/ 	.byte	0x04, 0x17
        /*005a*/ 	.short	(.L_43 - .L_42)
.L_42:
        /*005c*/ 	.word	0x00000000
        /*0060*/ 	.short	0x0000
        /*0062*/ 	.short	0x0000
        /*0064*/ 	.byte	0x00, 0xf5, 0x21, 0x00


	//----- nvinfo : EIATTR_SPARSE_MMA_MASK
	.align		4
.L_43:
        /*0068*/ 	.byte	0x03, 0x50
        /*006a*/ 	.short	0x0000


	//----- nvinfo : EIATTR_MAXREG_COUNT
	.align		4
        /*006c*/ 	.byte	0x03, 0x1b
        /*006e*/ 	.short	0x00ff


	//----- nvinfo : EIATTR_MERCURY_ISA_VERSION
	.align		4
        /*0070*/ 	.byte	0x03, 0x5f
        /*0072*/ 	.short	0x0101


	//----- nvinfo : EIATTR_VRC_CTA_INIT_COUNT
	.align		4
        /*0074*/ 	.byte	0x02, 0x4a
	.zero		1
	.zero		1


	//----- nvinfo : EIATTR_EXIT_INSTR_OFFSETS
	.align		4
        /*0078*/ 	.byte	0x04, 0x1c
        /*007a*/ 	.short	(.L_45 - .L_44)


	//   ....[0]....
.L_44:
        /*007c*/ 	.word	0x000000d0


	//   ....[1]....
        /*0080*/ 	.word	0x00000310


	//----- nvinfo : EIATTR_CBANK_PARAM_SIZE
	.align		4
.L_45:
        /*0084*/ 	.byte	0x03, 0x19
        /*0086*/ 	.short	0x0024


	//----- nvinfo : EIATTR_PARAM_CBANK
	.align		4
        /*0088*/ 	.byte	0x04, 0x0a
        /*008a*/ 	.short	(.L_47 - .L_46)
	.align		4
.L_46:
        /*008c*/ 	.word	index@(.nv.constant0._Z39hadamard_product_repeat_kthvalue_kernelPKfS0_P6__halfiii)
        /*0090*/ 	.short	0x0380
        /*0092*/ 	.short	0x0024


	//----- nvinfo : EIATTR_SW_WAR
	.align		4
.L_47:
        /*0094*/ 	.byte	0x04, 0x36
        /*0096*/ 	.short	(.L_49 - .L_48)
.L_48:
        /*0098*/ 	.word	0x00000008
.L_49:


//--------------------- .nv.callgraph             --------------------------
	.section	.nv.callgraph,"",@"SHT_CUDA_CALLGRAPH"
	.align	4
	.sectionentsize	8
	.align		4
        /*0000*/ 	.word	0x00000000
	.align		4
        /*0004*/ 	.word	0xffffffff
	.align		4
        /*0008*/ 	.word	0x00000000
	.align		4
        /*000c*/ 	.word	0xfffffffe
	.align		4
        /*0010*/ 	.word	0x00000000
	.align		4
        /*0014*/ 	.word	0xfffffffd
	.align		4
        /*0018*/ 	.word	0x00000000
	.align		4
        /*001c*/ 	.word	0xfffffffc


//--------------------- .text._Z15kthvalue_kernelPK6__halfPS_iii --------------------------
	.section	.text._Z15kthvalue_kernelPK6__halfPS_iii,"ax",@progbits
	.align	128
        .global         _Z15kthvalue_kernelPK6__halfPS_iii
        .type           _Z15kthvalue_kernelPK6__halfPS_iii,@function
        .size           _Z15kthvalue_kernelPK6__halfPS_iii,(.L_x_8 - _Z15kthvalue_kernelPK6__halfPS_iii)
        .other          _Z15kthvalue_kernelPK6__halfPS_iii,@"STO_CUDA_ENTRY STV_DEFAULT"
_Z15kthvalue_kernelPK6__halfPS_iii:
.text._Z15kthvalue_kernelPK6__halfPS_iii:
[----:B------:R-:W-:Y:S01]  /*0000*/  LDC R1, c[0x0][0x37c] ;  /* 0x0000df00ff017b82 */ /* 0x000fe20000000800 */
[----:B------:R-:W0:Y:S07]  /*0010*/  S2R R3, SR_TID.X ;  /* 0x0000000000037919 */ /* 0x000e2e0000002100 */
[----:B------:R-:W1:Y:S01]  /*0020*/  LDC R5, c[0x0][0x364] ;  /* 0x0000d900ff057b82 */ /* 0x000e620000000800 */
[----:B------:R-:W2:Y:S01]  /*0030*/  LDCU.64 UR10, c[0x0][0x390] ;  /* 0x00007200ff0a77ac */ /* 0x000ea20008000a00 */
[----:B------:R-:W1:Y:S06]  /*0040*/  S2R R0, SR_TID.Y ;  /* 0x0000000000007919 */ /* 0x000e6c0000002200 */
[----:B------:R-:W0:Y:S08]  /*0050*/  S2UR UR5, SR_CTAID.X ;  /* 0x00000000000579c3 */ /* 0x000e300000002500 */
[----:B------:R-:W0:Y:S08]  /*0060*/  LDC R4, c[0x0][0x360] ;  /* 0x0000d800ff047b82 */ /* 0x000e300000000800 */
[----:B------:R-:W1:Y:S01]  /*0070*/  S2UR UR4, SR_CTAID.Y ;  /* 0x00000000000479c3 */ /* 0x000e620000002600 */
[----:B0-----:R-:W-:-:S05]  /*0080*/  IMAD R4, R4, UR5, R3 ;  /* 0x0000000504047c24 */ /* 0x001fca000f8e0203 */
[----:B--2---:R-:W-:Y:S01]  /*0090*/  ISETP.GE.AND P0, PT, R4, UR11, PT ;  /* 0x0000000b04007c0c */ /* 0x004fe2000bf06270 */
[----:B-1----:R-:W-:-:S05]  /*00a0*/  IMAD R5, R5, UR4, R0 ;  /* 0x0000000405057c24 */ /* 0x002fca000f8e0200 */
[----:B------:R-:W-:-:S13]  /*00b0*/  ISETP.GE.OR P0, PT, R5, UR10, P0 ;  /* 0x0000000a05007c0c */ /* 0x000fda0008706670 */
[----:B------:R-:W-:Y:S05]  /*00c0*/  @P0 EXIT ;  /* 0x000000000000094d */ /* 0x000fea0003800000 */
[----:B------:R-:W0:Y:S01]  /*00d0*/  LDC.64 R2, c[0x0][0x380] ;  /* 0x0000e000ff027b82 */ /* 0x000e220000000a00 */
[----:B------:R-:W1:Y:S01]  /*00e0*/  LDCU.64 UR8, c[0x0][0x358] ;  /* 0x00006b00ff0877ac */ /* 0x000e620008000a00 */
[----:B------:R-:W-:-:S04]  /*00f0*/  IMAD R5, R5, UR11, RZ ;  /* 0x0000000b05057c24 */ /* 0x000fc8000f8e02ff */
[----:B0-----:R-:W-:-:S05]  /*0100*/  IMAD.WIDE R6, R5, 0x2, R2 ;  /* 0x0000000205067825 */ /* 0x001fca00078e0202 */
[----:B-1----:R0:W5:Y:S01]  /*0110*/  LDG.E.U16 R0, desc[UR8][R6.64] ;  /* 0x0000000806007981 */ /* 0x002162000c1e1500 */
[----:B------:R-:W-:-:S09]  /*0120*/  UISETP.GE.AND UP0, UPT, UR11, 0x2, UPT ;  /* 0x000000020b00788c */ /* 0x000fd2000bf06270 */
[----:B0-----:R-:W-:Y:S05]  /*0130*/  BRA.U !UP0, `(.L_x_0) ;  /* 0x0000000908447547 */ /* 0x001fea000b800000 */
[----:B------:R-:W-:Y:S02]  /*0140*/  UIADD3 UR4, UPT, UPT, UR11, -0x2, URZ ;  /* 0xfffffffe0b047890 */ /* 0x000fe4000fffe0ff */
[----:B------:R-:W-:Y:S02]  /*0150*/  UIADD3 UR5, UPT, UPT, UR11, -0x1, URZ ;  /* 0xffffffff0b057890 */ /* 0x000fe4000fffe0ff */
[----:B------:R-:W-:Y:S02]  /*0160*/  UISETP.GE.U32.AND UP0, UPT, UR4, 0xf, UPT ;  /* 0x0000000f0400788c */ /* 0x000fe4000bf06070 */
[----:B------:R-:W-:Y:S01]  /*0170*/  ULOP3.LUT UR7, UR5, 0xf, URZ, 0xc0, !UPT ;  /* 0x0000000f05077892 */ /* 0x000fe2000f8ec0ff */
[----:B------:R-:W-:-:S06]  /*0180*/  UMOV UR4, 0x1 ;  /* 0x0000000100047882 */ /* 0x000fcc0000000000 */
[----:B------:R-:W-:Y:S05]  /*0190*/  BRA.U !UP0, `(.L_x_1) ;  /* 0x0000000108f87547 */ /* 0x000fea000b800000 */
[----:B------:R-:W-:Y:S01]  /*01a0*/  VIADD R7, R5, 0x1 ;  /* 0x0000000105077836 */ /* 0x000fe20000000000 */
[----:B------:R-:W-:-:S03]  /*01b0*/  ULOP3.LUT UR4, UR5, 0xfffffff0, URZ, 0xc0, !UPT ;  /* 0xfffffff005047892 */ /* 0x000fc6000f8ec0ff */
[----:B------:R-:W-:Y:S01]  /*01c0*/  IMAD.WIDE.U32 R6, R7, 0x2, R2 ;  /* 0x0000000207067825 */ /* 0x000fe200078e0002 */
[----:B------:R-:W-:-:S03]  /*01d0*/  UIADD3 UR6, UPT, UPT, -UR4, URZ, URZ ;  /* 0x000000ff04067290 */ /* 0x000fc6000fffe1ff */
[----:B------:R-:W-:Y:S01]  /*01e0*/  UMOV UR4, URZ ;  /* 0x000000ff00047c82 */ /* 0x000fe20008000000 */
[----:B------:R-:W-:-:S05]  /*01f0*/  IADD3 R6, P0, PT, R6, 0x10, RZ ;  /* 0x0000001006067810 */ /* 0x000fca0007f1e0ff */
[----:B------:R-:W-:-:S08]  /*0200*/  IMAD.X R7, RZ, RZ, R7, P0 ;  /* 0x000000ffff077224 */ /* 0x000fd000000e0607 */
.L_x_2:
[----:B------:R-:W2:Y:S04]  /*0210*/  LDG.E.U16 R17, desc[UR8][R6.64+-0x10] ;  /* 0xfffff00806117981 */ /* 0x000ea8000c1e1500 */
[----:B------:R-:W3:Y:S04]  /*0220*/  LDG.E.U16 R19, desc[UR8][R6.64+-0xe] ;  /* 0xfffff20806137981 */ /* 0x000ee8000c1e1500 */
[----:B------:R-:W4:Y:S04]  /*0230*/  LDG.E.U16 R21, desc[UR8][R6.64+-0xc] ;  /* 0xfffff40806157981 */ /* 0x000f28000c1e1500 */
        /* <DEDUP_REMOVED lines=12> */
[----:B------:R0:W4:Y:S01]  /*0300*/  LDG.E.U16 R8, desc[UR8][R6.64+0xe] ;  /* 0x00000e0806087981 */ /* 0x000122000c1e1500 */
[----:B------:R-:W-:-:S02]  /*0310*/  UIADD3 UR6, UPT, UPT, UR6, 0x10, URZ ;  /* 0x0000001006067890 */ /* 0x000fc4000fffe0ff */
[----:B------:R-:W-:Y:S02]  /*0320*/  UIADD3 UR4, UPT, UPT, UR4, 0x10, URZ ;  /* 0x0000001004047890 */ /* 0x000fe4000fffe0ff */
[----:B------:R-:W-:Y:S01]  /*0330*/  UISETP.NE.AND UP0, UPT, UR6, URZ, UPT ;  /* 0x000000ff0600728c */ /* 0x000fe2000bf05270 */
[----:B0-----:R-:W-:-:S05]  /*0340*/  IADD3 R6, P1, PT, R6, 0x20, RZ ;  /* 0x0000002006067810 */ /* 0x001fca0007f3e0ff */
[----:B------:R-:W-:Y:S01]  /*0350*/  IMAD.X R7, RZ, RZ, R7, P1 ;  /* 0x000000ffff077224 */ /* 0x000fe200008e0607 */
[----:B--2--5:R-:W-:-:S05]  /*0360*/  HSETP2.GEU.AND P0, PT, R17.H0_H0, R0.H0_H0, PT ;  /* 0x2000000011007234 */ /* 0x024fca0003f0e800 */
[----:B------:R-:W-:-:S05]  /*0370*/  SEL R0, R0, R17, P0 ;  /* 0x0000001100007207 */ /* 0x000fca0000000000 */
[----:B---3--:R-:W-:-:S05]  /*0380*/  HSETP2.GEU.AND P0, PT, R19.H0_H0, R0.H0_H0, PT ;  /* 0x2000000013007234 */ /* 0x008fca0003f0e800 */
[----:B------:R-:W-:-:S05]  /*0390*/  SEL R0, R0, R19, P0 ;  /* 0x0000001300007207 */ /* 0x000fca0000000000 */
[----:B----4-:R-:W-:-:S05]  /*03a0*/  HSETP2.GEU.AND P0, PT, R21.H0_H0, R0.H0_H0, PT ;  /* 0x2000000015007234 */ /* 0x010fca0003f0e800 */
[----:B------:R-:W-:-:S05]  /*03b0*/  SEL R0, R0, R21, P0 ;  /* 0x0000001500007207 */ /* 0x000fca0000000000 */
[----:B------:R-:W-:-:S05]  /*03c0*/  HSETP2.GEU.AND P0, PT, R23.H0_H0, R0.H0_H0, PT ;  /* 0x2000000017007234 */ /* 0x000fca0003f0e800 */
        /* <DEDUP_REMOVED lines=24> */
[----:B------:R-:W-:Y:S01]  /*0550*/  SEL R0, R9, R8, P0 ;  /* 0x0000000809007207 */ /* 0x000fe20000000000 */
[----:B------:R-:W-:Y:S07]  /*0560*/  BRA.U UP0, `(.L_x_2) ;  /* 0xfffffffd00287547 */ /* 0x000fee000b83ffff */
[----:B------:R-:W-:-:S12]  /*0570*/  UIADD3 UR4, UPT, UPT, UR4, 0x1, URZ ;  /* 0x0000000104047890 */ /* 0x000fd8000fffe0ff */
.L_x_1:
[----:B------:R-:W-:-:S09]  /*0580*/  UISETP.NE.AND UP0, UPT, UR7, URZ, UPT ;  /* 0x000000ff0700728c */ /* 0x000fd2000bf05270 */
[----:B------:R-:W-:Y:S05]  /*0590*/  BRA.U !UP0, `(.L_x_0) ;  /* 0x00000005082c7547 */ /* 0x000fea000b800000 */
[----:B------:R-:W-:Y:S02]  /*05a0*/  UISETP.GE.U32.AND UP0, UPT, UR7, 0x8, UPT ;  /* 0x000000080700788c */ /* 0x000fe4000bf06070 */
[----:B------:R-:W-:-:S04]  /*05b0*/  ULOP3.LUT UR6, UR5, 0x7, URZ, 0xc0, !UPT ;  /* 0x0000000705067892 */ /* 0x000fc8000f8ec0ff */
[----:B------:R-:W-:-:S03]  /*05c0*/  UISETP.NE.AND UP1, UPT, UR6, URZ, UPT ;  /* 0x000000ff0600728c */ /* 0x000fc6000bf25270 */
[----:B------:R-:W-:Y:S08]  /*05d0*/  BRA.U !UP0, `(.L_x_3) ;  /* 0x0000000108807547 */ /* 0x000ff0000b800000 */
[----:B------:R-:W0:Y:S01]  /*05e0*/  LDCU.64 UR12, c[0x0][0x380] ;  /* 0x00007000ff0c77ac */ /* 0x000e220008000a00 */
[C---:B------:R-:W-:Y:S01]  /*05f0*/  VIADD R9, R5.reuse, UR4 ;  /* 0x0000000405097c36 */ /* 0x040fe20008000000 */
[----:B------:R-:W-:-:S03]  /*0600*/  IADD3 R7, P0, PT, R5, UR4, RZ ;  /* 0x0000000405077c10 */ /* 0x000fc6000ff1e0ff */
[----:B------:R-:W-:-:S04]  /*0610*/  IMAD.WIDE.U32 R8, R9, 0x2, R2 ;  /* 0x0000000209087825 */ /* 0x000fc800078e0002 */
[----:B------:R-:W-:Y:S02]  /*0620*/  IMAD.X R10, RZ, RZ, RZ, P0 ;  /* 0x000000ffff0a7224 */ /* 0x000fe400000e06ff */
[----:B------:R-:W2:Y:S01]  /*0630*/  LDG.E.U16 R9, desc[UR8][R8.64] ;  /* 0x0000000808097981 */ /* 0x000ea2000c1e1500 */
[----:B0-----:R-:W-:-:S04]  /*0640*/  LEA R6, P0, R7, UR12, 0x1 ;  /* 0x0000000c07067c11 */ /* 0x001fc8000f8008ff */
[----:B------:R-:W-:-:S05]  /*0650*/  LEA.HI.X R7, R7, UR13, R10, 0x1, P0 ;  /* 0x0000000d07077c11 */ /* 0x000fca00080f0c0a */
[----:B------:R-:W3:Y:S04]  /*0660*/  LDG.E.U16 R11, desc[UR8][R6.64+0x2] ;  /* 0x00000208060b7981 */ /* 0x000ee8000c1e1500 */
[----:B------:R-:W4:Y:S04]  /*0670*/  LDG.E.U16 R13, desc[UR8][R6.64+0x4] ;  /* 0x00000408060d7981 */ /* 0x000f28000c1e1500 */
[----:B------:R-:W4:Y:S04]  /*0680*/  LDG.E.U16 R15, desc[UR8][R6.64+0x6] ;  /* 0x00000608060f7981 */ /* 0x000f28000c1e1500 */
[----:B------:R-:W4:Y:S04]  /*0690*/  LDG.E.U16 R17, desc[UR8][R6.64+0x8] ;  /* 0x0000080806117981 */ /* 0x000f28000c1e1500 */
[----:B------:R-:W4:Y:S04]  /*06a0*/  LDG.E.U16 R19, desc[UR8][R6.64+0xa] ;  /* 0x00000a0806137981 */ /* 0x000f28000c1e1500 */
[----:B------:R-:W4:Y:S04]  /*06b0*/  LDG.E.U16 R21, desc[UR8][R6.64+0xc] ;  /* 0x00000c0806157981 */ /* 0x000f28000c1e1500 */
[----:B------:R-:W4:Y:S01]  /*06c0*/  LDG.E.U16 R23, desc[UR8][R6.64+0xe] ;  /* 0x00000e0806177981 */ /* 0x000f22000c1e1500 */
[----:B------:R-:W-:Y:S01]  /*06d0*/  UIADD3 UR4, UPT, UPT, UR4, 0x8, URZ ;  /* 0x0000000804047890 */ /* 0x000fe2000fffe0ff */
        /* <DEDUP_REMOVED lines=15> */
[----:B------:R-:W-:-:S08]  /*07d0*/  SEL R0, R0, R23, P0 ;  /* 0x0000001700007207 */ /* 0x000fd00000000000 */
.L_x_3:
        /* <DEDUP_REMOVED lines=24> */
[----:B------:R-:W-:-:S08]  /*0960*/  SEL R0, R0, R15, P0 ;  /* 0x0000000f00007207 */ /* 0x000fd00000000000 */
.L_x_4:
[----:B------:R-:W-:Y:S05]  /*0970*/  BRA.U !UP1, `(.L_x_0) ;  /* 0x0000000109347547 */ /* 0x000fea000b800000 */
[----:B------:R-:W-:Y:S01]  /*0980*/  VIADD R7, R5, UR4 ;  /* 0x0000000405077c36 */ /* 0x000fe20008000000 */
[----:B------:R-:W-:-:S03]  /*0990*/  UIADD3 UR5, UPT, UPT, -UR5, URZ, URZ ;  /* 0x000000ff05057290 */ /* 0x000fc6000fffe1ff */
[----:B------:R-:W-:-:S04]  /*09a0*/  IMAD.WIDE.U32 R2, R7, 0x2, R2 ;  /* 0x0000000207027825 */ /* 0x000fc800078e0002 */
[----:B------:R-:W-:-:S07]  /*09b0*/  IMAD.MOV.U32 R7, RZ, RZ, R3 ;  /* 0x000000ffff077224 */ /* 0x000fce00078e0003 */
.L_x_5:
[----:B------:R-:W-:-:S06]  /*09c0*/  IMAD.MOV.U32 R3, RZ, RZ, R7 ;  /* 0x000000ffff037224 */ /* 0x000fcc00078e0007 */
[----:B------:R0:W2:Y:S01]  /*09d0*/  LDG.E.U16 R3, desc[UR8][R2.64] ;  /* 0x0000000802037981 */ /* 0x0000a2000c1e1500 */
[----:B------:R-:W-:-:S04]  /*09e0*/  UIADD3 UR5, UPT, UPT, UR5, 0x1, URZ ;  /* 0x0000000105057890 */ /* 0x000fc8000fffe0ff */
[----:B------:R-:W-:Y:S01]  /*09f0*/  UISETP.NE.AND UP0, UPT, UR5, URZ, UPT ;  /* 0x000000ff0500728c */ /* 0x000fe2000bf05270 */
[----:B0-----:R-:W-:-:S05]  /*0a00*/  IADD3 R2, P1, PT, R2, 0x2, RZ ;  /* 0x0000000202027810 */ /* 0x001fca0007f3e0ff */
[----:B------:R-:W-:Y:S01]  /*0a10*/  IMAD.X R7, RZ, RZ, R7, P1 ;  /* 0x000000ffff077224 */ /* 0x000fe200008e0607 */
[----:B--2--5:R-:W-:-:S05]  /*0a20*/  HSETP2.GEU.AND P0, PT, R3.H0_H0, R0.H0_H0, PT ;  /* 0x2000000003007234 */ /* 0x024fca0003f0e800 */
[----:B------:R-:W-:Y:S01]  /*0a30*/  SEL R0, R0, R3, P0 ;  /* 0x0000000300007207 */ /* 0x000fe20000000000 */
[----:B------:R-:W-:Y:S07]  /*0a40*/  BRA.U UP0, `(.L_x_5) ;  /* 0xfffffffd00dc7547 */ /* 0x000fee000b83ffff */
.L_x_0:
[----:B------:R-:W0:Y:S01]  /*0a50*/  LDC.64 R2, c[0x0][0x388] ;  /* 0x0000e200ff027b82 */ /* 0x000e220000000a00 */
[----:B------:R-:W-:-:S04]  /*0a60*/  IMAD.IADD R5, R4, 0x1, R5 ;  /* 0x0000000104057824 */ /* 0x000fc800078e0205 */
[----:B0-----:R-:W-:-:S05]  /*0a70*/  IMAD.WIDE R2, R5, 0x2, R2 ;  /* 0x0000000205027825 */ /* 0x001fca00078e0202 */
[----:B-----5:R-:W-:Y:S01]  /*0a80*/  STG.E.U16 desc[UR8][R2.64], R0 ;  /* 0x0000000002007986 */ /* 0x020fe2000c101508 */
[----:B------:R-:W-:Y:S05]  /*0a90*/  EXIT ;  /* 0x000000000000794d */ /* 0x000fea0003800000 */
.L_x_6:
[----:B------:R-:W-:-:S00]  /*0aa0*/  BRA `(.L_x_6) ;  /* 0xfffffffc00fc7947 */ /* 0x000fc0000383ffff */
[----:B------:R-:W-:-:S00]  /*0ab0*/  NOP ;  /* 0x0000000000007918 */ /* 0x000fc00000000000 */
        /* <DEDUP_REMOVED lines=12> */
.L_x_8:


//--------------------- .text._Z39hadamard_product_repeat_kthvalue_kernelPKfS0_P6__halfiii --------------------------
	.section	.text._Z39hadamard_product_repeat_kthvalue_kernelPKfS0_P6__halfiii,"ax",@progbits
	.align	128
        .global         _Z39hadamard_product_repeat_kthvalue_kernelPKfS0_P6__halfiii
        .type           _Z39hadamard_product_repeat_kthvalue_kernelPKfS0_P6__halfiii,@function
        .size           _Z39hadamard_product_repeat_kthvalue_kernelPKfS0_P6__halfiii,(.L_x_9 - _Z39hadamard_product_repeat_kthvalue_kernelPKfS0_P6__halfiii)
        .other          _Z39hadamard_product_repeat_kthvalue_kernelPKfS0_P6__halfiii,@"STO_CUDA_ENTRY STV_DEFAULT"
_Z39hadamard_product_repeat_kthvalue_kernelPKfS0_P6__halfiii:
.text._Z39hadamard_product_repeat_kthvalue_kernelPKfS0_P6__halfiii:
[----:B------:R-:W-:Y:S01]  /*0000*/  LDC R1, c[0x0][0x37c] ;  /* 0x0000df00ff017b82 */ /* 0x000fe20000000800 */
[----:B------:R-:W0:Y:S07]  /*0010*/  S2R R5, SR_TID.X ;  /* 0x0000000000057919 */ /* 0x000e2e0000002100 */
[----:B------:R-:W1:Y:S01]  /*0020*/  LDC R2, c[0x0][0x364] ;  /* 0x0000d900ff027b82 */ /* 0x000e620000000800 */
[----:B------:R-:W1:Y:S07]  /*0030*/  S2R R3, SR_TID.Y ;  /* 0x0000000000037919 */ /* 0x000e6e0000002200 */
[----:B------:R-:W0:Y:S08]  /*0040*/  S2UR UR5, SR_CTAID.X ;  /* 0x00000000000579c3 */ /* 0x000e300000002500 */
[----:B------:R-:W0:Y:S08]  /*0050*/  LDC R0, c[0x0][0x360] ;  /* 0x0000d800ff007b82 */ /* 0x000e300000000800 */
[----:B------:R-:W1:Y:S08]  /*0060*/  S2UR UR4, SR_CTAID.Y ;  /* 0x00000000000479c3 */ /* 0x000e700000002600 */
[----:B------:R-:W2:Y:S01]  /*0070*/  LDC.64 R10, c[0x0][0x398] ;  /* 0x0000e600ff0a7b82 */ /* 0x000ea20000000a00 */
[----:B0-----:R-:W-:-:S02]  /*0080*/  IMAD R0, R0, UR5, R5 ;  /* 0x0000000500007c24 */ /* 0x001fc4000f8e0205 */
[----:B-1----:R-:W-:Y:S01]  /*0090*/  IMAD R2, R2, UR4, R3 ;  /* 0x0000000402027c24 */ /* 0x002fe2000f8e0203 */
[----:B--2---:R-:W-:Y:S02]  /*00a0*/  SHF.L.U32 R3, R10, 0x1, RZ ;  /* 0x000000010a037819 */ /* 0x004fe400000006ff */
[----:B------:R-:W-:-:S04]  /*00b0*/  ISETP.GE.AND P0, PT, R0, R11, PT ;  /* 0x0000000b0000720c */ /* 0x000fc80003f06270 */
[----:B------:R-:W-:-:S13]  /*00c0*/  ISETP.GE.OR P0, PT, R2, R3, P0 ;  /* 0x000000030200720c */ /* 0x000fda0000706670 */
[----:B------:R-:W-:Y:S05]  /*00d0*/  @P0 EXIT ;  /* 0x000000000000094d */ /* 0x000fea0003800000 */
[----:B------:R-:W-:Y:S01]  /*00e0*/  IABS R8, R10 ;  /* 0x0000000a00087213 */ /* 0x000fe20000000000 */
[----:B------:R-:W0:Y:S01]  /*00f0*/  LDCU.64 UR4, c[0x0][0x358] ;  /* 0x00006b00ff0477ac */ /* 0x000e220008000a00 */
[----:B------:R-:W-:Y:S02]  /*0100*/  IABS R6, R2 ;  /* 0x0000000200067213 */ /* 0x000fe40000000000 */
[----:B------:R-:W1:Y:S01]  /*0110*/  I2F.RP R3, R8 ;  /* 0x0000000800037306 */ /* 0x000e620000209400 */
[----:B------:R-:W-:-:S07]  /*0120*/  ISETP.GE.AND P2, PT, R2, RZ, PT ;  /* 0x000000ff0200720c */ /* 0x000fce0003f46270 */
[----:B-1----:R-:W1:Y:S02]  /*0130*/  MUFU.RCP R3, R3 ;  /* 0x0000000300037308 */ /* 0x002e640000001000 */
[----:B-1----:R-:W-:-:S06]  /*0140*/  VIADD R4, R3, 0xffffffe ;  /* 0x0ffffffe03047836 */ /* 0x002fcc0000000000 */
[----:B------:R1:W2:Y:S02]  /*0150*/  F2I.FTZ.U32.TRUNC.NTZ R5, R4 ;  /* 0x0000000400057305 */ /* 0x0002a4000021f000 */
[----:B-1----:R-:W-:Y:S01]  /*0160*/  IMAD.MOV.U32 R4, RZ, RZ, RZ ;  /* 0x000000ffff047224 */ /* 0x002fe200078e00ff */
[----:B--2---:R-:W-:-:S05]  /*0170*/  IADD3 R7, PT, PT, RZ, -R5, RZ ;  /* 0x80000005ff077210 */ /* 0x004fca0007ffe0ff */
[----:B------:R-:W-:-:S04]  /*0180*/  IMAD R7, R7, R8, RZ ;  /* 0x0000000807077224 */ /* 0x000fc800078e02ff */
[----:B------:R-:W-:-:S06]  /*0190*/  IMAD.HI.U32 R5, R5, R7, R4 ;  /* 0x0000000705057227 */ /* 0x000fcc00078e0004 */
[----:B------:R-:W-:-:S05]  /*01a0*/  IMAD.HI.U32 R5, R5, R6, RZ ;  /* 0x0000000605057227 */ /* 0x000fca00078e00ff */
[----:B------:R-:W-:-:S05]  /*01b0*/  IADD3 R5, PT, PT, -R5, RZ, RZ ;  /* 0x000000ff05057210 */ /* 0x000fca0007ffe1ff */
[C---:B------:R-:W-:Y:S02]  /*01c0*/  IMAD R3, R8.reuse, R5, R6 ;  /* 0x0000000508037224 */ /* 0x040fe400078e0206 */
[----:B------:R-:W1:Y:S03]  /*01d0*/  LDC.64 R4, c[0x0][0x380] ;  /* 0x0000e000ff047b82 */ /* 0x000e660000000a00 */
[----:B------:R-:W-:-:S05]  /*01e0*/  ISETP.GT.U32.AND P0, PT, R8, R3, PT ;  /* 0x000000030800720c */ /* 0x000fca0003f04070 */
[----:B------:R-:W2:Y:S08]  /*01f0*/  LDC.64 R6, c[0x0][0x388] ;  /* 0x0000e200ff067b82 */ /* 0x000eb00000000a00 */
[----:B------:R-:W-:Y:S01]  /*0200*/  @!P0 IMAD.IADD R3, R3, 0x1, -R8 ;  /* 0x0000000103038824 */ /* 0x000fe200078e0a08 */
[----:B------:R-:W-:-:S04]  /*0210*/  ISETP.NE.AND P0, PT, R10, RZ, PT ;  /* 0x000000ff0a00720c */ /* 0x000fc80003f05270 */
[----:B------:R-:W-:-:S13]  /*0220*/  ISETP.GT.U32.AND P1, PT, R8, R3, PT ;  /* 0x000000030800720c */ /* 0x000fda0003f24070 */
[----:B------:R-:W-:Y:S02]  /*0230*/  @!P1 IADD3 R3, PT, PT, R3, -R8, RZ ;  /* 0x8000000803039210 */ /* 0x000fe40007ffe0ff */
[----:B------:R-:W3:Y:S02]  /*0240*/  LDC.64 R8, c[0x0][0x390] ;  /* 0x0000e400ff087b82 */ /* 0x000ee40000000a00 */
[----:B------:R-:W-:Y:S02]  /*0250*/  @!P2 IADD3 R3, PT, PT, -R3, RZ, RZ ;  /* 0x000000ff0303a210 */ /* 0x000fe40007ffe1ff */
[----:B------:R-:W-:-:S05]  /*0260*/  @!P0 LOP3.LUT R3, RZ, R10, RZ, 0x33, !PT ;  /* 0x0000000aff038212 */ /* 0x000fca00078e33ff */
[----:B------:R-:W-:-:S04]  /*0270*/  IMAD R3, R3, R11, R0 ;  /* 0x0000000b03037224 */ /* 0x000fc800078e0200 */
[----:B-1----:R-:W-:-:S04]  /*0280*/  IMAD.WIDE R4, R3, 0x4, R4 ;  /* 0x0000000403047825 */ /* 0x002fc800078e0204 */
[----:B--2---:R-:W-:Y:S02]  /*0290*/  IMAD.WIDE R6, R3, 0x4, R6 ;  /* 0x0000000403067825 */ /* 0x004fe400078e0206 */
[----:B0-----:R-:W2:Y:S04]  /*02a0*/  LDG.E R4, desc[UR4][R4.64] ;  /* 0x0000000404047981 */ /* 0x001ea8000c1e1900 */
[----:B------:R-:W2:Y:S01]  /*02b0*/  LDG.E R3, desc[UR4][R6.64] ;  /* 0x0000000406037981 */ /* 0x000ea2000c1e1900 */
[----:B------:R-:W-:Y:S01]  /*02c0*/  IMAD R11, R2, R11, R0 ;  /* 0x0000000b020b7224 */ /* 0x000fe200078e0200 */
[----:B--2---:R-:W-:-:S05]  /*02d0*/  F2FP.F16.F32.PACK_AB R3, R3, R4 ;  /* 0x000000040303723e */ /* 0x004fca00000000ff */
[----:B------:R-:W-:Y:S02]  /*02e0*/  HMUL2 R0, R3.H0_H0, R3.H1_H1 ;  /* 0x3000000303007232 */ /* 0x000fe40000000800 */
[----:B---3--:R-:W-:-:S05]  /*02f0*/  IMAD.WIDE R2, R11, 0x2, R8 ;  /* 0x000000020b027825 */ /* 0x008fca00078e0208 */
[----:B------:R-:W-:Y:S01]  /*0300*/  STG.E.U16 desc[UR4][R2.64], R0 ;  /* 0x0000000002007986 */ /* 0x000fe2000c101504 */
[----:B------:R-:W-:Y:S05]  /*0310*/  EXIT ;  /* 0x000000000000794d */ /* 0x000fea0003800000 */
.L_x_7:
        /* <DEDUP_REMOVED lines=14> */
.L_x_9:


//--------------------- .nv.shared.reserved.0     --------------------------
	.section	.nv.shared.reserved.0,"aw",@nobits
	.weak		__nv_reservedSMEM_offset_0_alias
	.size		__nv_reservedSMEM_offset_0_alias, 0, 64
	.other		__nv_reservedSMEM_offset_0_alias,@"STO_CUDA_RESERVED_SHARED STV_DEFAULT"
__nv_reservedSMEM_offset_0_alias:
	.zero		0
	.zero		64


//--------------------- .nv.constant0._Z15kthvalue_kernelPK6__halfPS_iii --------------------------
	.section	.nv.constant0._Z15kthvalue_kernelPK6__halfPS_iii,"a",@progbits
	.sectionflags	@""
	.align	4
.nv.constant0._Z15kthvalue_kernelPK6__halfPS_iii:
	.zero		924


//--------------------- .nv.constant0._Z39hadamard_product_repeat_kthvalue_kernelPKfS0_P6__halfiii --------------------------
	.section	.nv.constant0._Z39hadamard_product_repeat_kthvalue_kernelPKfS0_P6__halfiii,"a",@progbits
	.sectionflags	@""
	.align	4
.nv.constant0._Z39hadamard_product_repeat_kthvalue_kernelPKfS0_P6__halfiii:
	.zero		932


//--------------------- SYMBOLS --------------------------

	.type		.nv.reservedSmem.offset0,@object
	.size		.nv.reservedSmem.offset0,0x4
